//
// Generated by NVIDIA NVVM Compiler
//
// Compiler Build ID: CL-36424714
// Cuda compilation tools, release 13.0, V13.0.88
// Based on NVVM 20.0.0
//

.version 9.0
.target sm_100
.address_size 64

	// .globl	_Z14sumArraysOnGpuPfS_S_i

.visible .entry _Z14sumArraysOnGpuPfS_S_i(
	.param .u64 .ptr .align 1 _Z14sumArraysOnGpuPfS_S_i_param_0,
	.param .u64 .ptr .align 1 _Z14sumArraysOnGpuPfS_S_i_param_1,
	.param .u64 .ptr .align 1 _Z14sumArraysOnGpuPfS_S_i_param_2,
	.param .u32 _Z14sumArraysOnGpuPfS_S_i_param_3
)
{
	.reg .pred 	%p<2>;
	.reg .b32 	%r<6>;
	.reg .b32 	%f<4>;
	.reg .b64 	%rd<11>;

	ld.param.u64 	%rd1, [_Z14sumArraysOnGpuPfS_S_i_param_0];
	ld.param.u64 	%rd2, [_Z14sumArraysOnGpuPfS_S_i_param_1];
	ld.param.u64 	%rd3, [_Z14sumArraysOnGpuPfS_S_i_param_2];
	ld.param.u32 	%r2, [_Z14sumArraysOnGpuPfS_S_i_param_3];
	mov.u32 	%r3, %ctaid.x;
	mov.u32 	%r4, %ntid.x;
	mov.u32 	%r5, %tid.x;
	mad.lo.s32 	%r1, %r3, %r4, %r5;
	setp.ge.s32 	%p1, %r1, %r2;
	@%p1 bra 	$L__BB0_2;
	cvta.to.global.u64 	%rd4, %rd1;
	cvta.to.global.u64 	%rd5, %rd2;
	cvta.to.global.u64 	%rd6, %rd3;
	mul.wide.s32 	%rd7, %r1, 4;
	add.s64 	%rd8, %rd4, %rd7;
	ld.global.f32 	%f1, [%rd8];
	add.s64 	%rd9, %rd5, %rd7;
	ld.global.f32 	%f2, [%rd9];
	add.f32 	%f3, %f1, %f2;
	add.s64 	%rd10, %rd6, %rd7;
	st.global.f32 	[%rd10], %f3;
$L__BB0_2:
	ret;

}


// ===== COMPILED SASS (sm_100) =====

	.target	sm_100

	.elftype	@"ET_EXEC"


//--------------------- .note.nv.tkinfo           --------------------------
	.section	.note.nv.tkinfo,"",@"SHT_NOTE"
	.sectionflags	@"SHF_NOTE_NV_TKINFO"
	.tkinfo
        /*0018*/ 	.word	0x00000002
        /*0030*/ 	.string	""
        /*0030*/ 	.string	"ptxas"
        /*0030*/ 	.string	"Cuda compilation tools, release 13.0, V13.0.88"
        /*0030*/ 	.string	"Build cuda_13.0.r13.0/compiler.36424714_0"
        /*0030*/ 	.string	"-arch sm_100 -m 64 "



//--------------------- .note.nv.cuinfo           --------------------------
	.section	.note.nv.cuinfo,"",@"SHT_NOTE"
	.sectionflags	@"SHF_NOTE_NV_CUINFO"
        /*0018*/ 	.short	0x0002
        /*001a*/ 	.short	0x0064
        /*001c*/ 	.short	0x0082
	.zero		2


//--------------------- .nv.info                  --------------------------
	.section	.nv.info,"",@"SHT_CUDA_INFO"
	.align	4


	//----- nvinfo : EIATTR_REGCOUNT
	.align		4
        /*0000*/ 	.byte	0x04, 0x2f
        /*0002*/ 	.short	(.L_1 - .L_0)
	.align		4
.L_0:
        /*0004*/ 	.word	index@(_Z14sumArraysOnGpuPfS_S_i)
        /*0008*/ 	.word	0x0000000c


	//----- nvinfo : EIATTR_FRAME_SIZE
	.align		4
.L_1:
        /*000c*/ 	.byte	0x04, 0x11
        /*000e*/ 	.short	(.L_3 - .L_2)
	.align		4
.L_2:
        /*0010*/ 	.word	index@(_Z14sumArraysOnGpuPfS_S_i)
        /*0014*/ 	.word	0x00000000


	//----- nvinfo : EIATTR_MIN_STACK_SIZE
	.align		4
.L_3:
        /*0018*/ 	.byte	0x04, 0x12
        /*001a*/ 	.short	(.L_5 - .L_4)
	.align		4
.L_4:
        /*001c*/ 	.word	index@(_Z14sumArraysOnGpuPfS_S_i)
        /*0020*/ 	.word	0x00000000
.L_5:


//--------------------- .nv.compat                --------------------------
	.section	.nv.compat,"",@"SHT_CUDA_COMPAT_INFO"
	.align	4
        /*0000*/ 	.byte	0x02, 0x09, 0x00, 0x00, 0x02, 0x02, 0x01, 0x00, 0x02, 0x05, 0x05, 0x00, 0x03, 0x07, 0x01, 0x01
        /*0010*/ 	.byte	0x02, 0x03, 0x00, 0x00, 0x02, 0x06, 0x01, 0x00, 0x04, 0x0b, 0x08, 0x00, 0x09, 0x00, 0x00, 0x00
        /*0020*/ 	.byte	0x00, 0x00, 0x00, 0x00


//--------------------- .nv.info._Z14sumArraysOnGpuPfS_S_i --------------------------
	.section	.nv.info._Z14sumArraysOnGpuPfS_S_i,"",@"SHT_CUDA_INFO"
	.sectionflags	@""
	.align	4


	//----- nvinfo : EIATTR_CUDA_API_VERSION
	.align		4
        /*0000*/ 	.byte	0x04, 0x37
        /*0002*/ 	.short	(.L_7 - .L_6)
.L_6:
        /*0004*/ 	.word	0x00000082


	//----- nvinfo : EIATTR_KPARAM_INFO
	.align		4
.L_7:
        /*0008*/ 	.byte	0x04, 0x17
        /*000a*/ 	.short	(.L_9 - .L_8)
.L_8:
        /*000c*/ 	.word	0x00000000
        /*0010*/ 	.short	0x0003
        /*0012*/ 	.short	0x0018
        /*0014*/ 	.byte	0x00, 0xf0, 0x11, 0x00


	//----- nvinfo : EIATTR_KPARAM_INFO
	.align		4
.L_9:
        /*0018*/ 	.byte	0x04, 0x17
        /*001a*/ 	.short	(.L_11 - .L_10)
.L_10:
        /*001c*/ 	.word	0x00000000
        /*0020*/ 	.short	0x0002
        /*0022*/ 	.short	0x0010
        /*0024*/ 	.byte	0x00, 0xf5, 0x21, 0x00


	//----- nvinfo : EIATTR_KPARAM_INFO
	.align		4
.L_11:
        /*0028*/ 	.byte	0x04, 0x17
        /*002a*/ 	.short	(.L_13 - .L_12)
.L_12:
        /*002c*/ 	.word	0x00000000
        /*0030*/ 	.short	0x0001
        /*0032*/ 	.short	0x0008
        /*0034*/ 	.byte	0x00, 0xf5, 0x21, 0x00


	//----- nvinfo : EIATTR_KPARAM_INFO
	.align		4
.L_13:
        /*0038*/ 	.byte	0x04, 0x17
        /*003a*/ 	.short	(.L_15 - .L_14)
.L_14:
        /*003c*/ 	.word	0x00000000
        /*0040*/ 	.short	0x0000
        /*0042*/ 	.short	0x0000
        /*0044*/ 	.byte	0x00, 0xf5, 0x21, 0x00


	//----- nvinfo : EIATTR_SPARSE_MMA_MASK
	.align		4
.L_15:
        /*0048*/ 	.byte	0x03, 0x50
        /*004a*/ 	.short	0x0000


	//----- nvinfo : EIATTR_MAXREG_COUNT
	.align		4
        /*004c*/ 	.byte	0x03, 0x1b
        /*004e*/ 	.short	0x00ff


	//----- nvinfo : EIATTR_MERCURY_ISA_VERSION
	.align		4
        /*0050*/ 	.byte	0x03, 0x5f
        /*0052*/ 	.short	0x0101


	//----- nvinfo : EIATTR_VRC_CTA_INIT_COUNT
	.align		4
        /*0054*/ 	.byte	0x02, 0x4a
	.zero		1
	.zero		1


	//----- nvinfo : EIATTR_EXIT_INSTR_OFFSETS
	.align		4
        /*0058*/ 	.byte	0x04, 0x1c
        /*005a*/ 	.short	(.L_17 - .L_16)


	//   ....[0]....
.L_16:
        /*005c*/ 	.word	0x00000070


	//   ....[1]....
        /*0060*/ 	.word	0x00000130


	//----- nvinfo : EIATTR_CBANK_PARAM_SIZE
	.align		4
.L_17:
        /*0064*/ 	.byte	0x03, 0x19
        /*0066*/ 	.short	0x001c


	//----- nvinfo : EIATTR_PARAM_CBANK
	.align		4
        /*0068*/ 	.byte	0x04, 0x0a
        /*006a*/ 	.short	(.L_19 - .L_18)
	.align		4
.L_18:
        /*006c*/ 	.word	index@(.nv.constant0._Z14sumArraysOnGpuPfS_S_i)
        /*0070*/ 	.short	0x0380
        /*0072*/ 	.short	0x001c


	//----- nvinfo : EIATTR_SW_WAR
	.align		4
.L_19:
        /*0074*/ 	.byte	0x04, 0x36
        /*0076*/ 	.short	(.L_21 - .L_20)
.L_20:
        /*0078*/ 	.word	0x00000008
.L_21:


//--------------------- .nv.callgraph             --------------------------
	.section	.nv.callgraph,"",@"SHT_CUDA_CALLGRAPH"
	.align	4
	.sectionentsize	8
	.align		4
        /*0000*/ 	.word	0x00000000
	.align		4
        /*0004*/ 	.word	0xffffffff
	.align		4
        /*0008*/ 	.word	0x00000000
	.align		4
        /*000c*/ 	.word	0xfffffffe
	.align		4
        /*0010*/ 	.word	0x00000000
	.align		4
        /*0014*/ 	.word	0xfffffffd
	.align		4
        /*0018*/ 	.word	0x00000000
	.align		4
        /*001c*/ 	.word	0xfffffffc


//--------------------- .text._Z14sumArraysOnGpuPfS_S_i --------------------------
	.section	.text._Z14sumArraysOnGpuPfS_S_i,"ax",@progbits
	.align	128
        .global         _Z14sumArraysOnGpuPfS_S_i
        .type           _Z14sumArraysOnGpuPfS_S_i,@function
        .size           _Z14sumArraysOnGpuPfS_S_i,(.L_x_1 - _Z14sumArraysOnGpuPfS_S_i)
        .other          _Z14sumArraysOnGpuPfS_S_i,@"STO_CUDA_ENTRY STV_DEFAULT"
_Z14sumArraysOnGpuPfS_S_i:
.text._Z14sumArraysOnGpuPfS_S_i:
[----:B------:R-:W-:Y:S01]  /*0000*/  LDC R1, c[0x0][0x37c] ;  /* 0x0000df00ff017b82 */ /* 0x000fe20000000800 */
[----:B------:R-:W0:Y:S07]  /*0010*/  S2R R0, SR_TID.X ;  /* 0x0000000000007919 */ /* 0x000e2e0000002100 */
[----:B------:R-:W0:Y:S01]  /*0020*/  S2UR UR4, SR_CTAID.X ;  /* 0x00000000000479c3 */ /* 0x000e220000002500 */
[----:B------:R-:W1:Y:S07]  /*0030*/  LDCU UR5, c[0x0][0x398] ;  /* 0x00007300ff0577ac */ /* 0x000e6e0008000800 */
[----:B------:R-:W0:Y:S02]  /*0040*/  LDC R9, c[0x0][0x360] ;  /* 0x0000d800ff097b82 */ /* 0x000e240000000800 */
[----:B0-----:R-:W-:-:S05]  /*0050*/  IMAD R9, R9, UR4, R0 ;  /* 0x0000000409097c24 */ /* 0x001fca000f8e0200 */
[----:B-1----:R-:W-:-:S13]  /*0060*/  ISETP.GE.AND P0, PT, R9, UR5, PT ;  /* 0x0000000509007c0c */ /* 0x002fda000bf06270 */
[----:B------:R-:W-:Y:S05]  /*0070*/  @P0 EXIT ;  /* 0x000000000000094d */ /* 0x000fea0003800000 */
[----:B------:R-:W0:Y:S01]  /*0080*/  LDC.64 R2, c[0x0][0x380] ;  /* 0x0000e000ff027b82 */ /* 0x000e220000000a00 */
[----:B------:R-:W1:Y:S07]  /*0090*/  LDCU.64 UR4, c[0x0][0x358] ;  /* 0x00006b00ff0477ac */ /* 0x000e6e0008000a00 */
[----:B------:R-:W2:Y:S08]  /*00a0*/  LDC.64 R4, c[0x0][0x388] ;  /* 0x0000e200ff047b82 */ /* 0x000eb00000000a00 */
[----:B------:R-:W3:Y:S01]  /*00b0*/  LDC.64 R6, c[0x0][0x390] ;  /* 0x0000e400ff067b82 */ /* 0x000ee20000000a00 */
[----:B0-----:R-:W-:-:S06]  /*00c0*/  IMAD.WIDE R2, R9, 0x4, R2 ;  /* 0x0000000409027825 */ /* 0x001fcc00078e0202 */
[----:B-1----:R-:W4:Y:S01]  /*00d0*/  LDG.E R2, desc[UR4][R2.64] ;  /* 0x0000000402027981 */ /* 0x002f22000c1e1900 */
[----:B--2---:R-:W-:-:S06]  /*00e0*/  IMAD.WIDE R4, R9, 0x4, R4 ;  /* 0x0000000409047825 */ /* 0x004fcc00078e0204 */
[----:B------:R-:W4:Y:S01]  /*00f0*/  LDG.E R5, desc[UR4][R4.64] ;  /* 0x0000000404057981 */ /* 0x000f22000c1e1900 */
[----:B---3--:R-:W-:-:S04]  /*0100*/  IMAD.WIDE R6, R9, 0x4, R6 ;  /* 0x0000000409067825 */ /* 0x008fc800078e0206 */
[----:B----4-:R-:W-:-:S05]  /*0110*/  FADD R9, R2, R5 ;  /* 0x0000000502097221 */ /* 0x010fca0000000000 */
[----:B------:R-:W-:Y:S01]  /*0120*/  STG.E desc[UR4][R6.64], R9 ;  /* 0x0000000906007986 */ /* 0x000fe2000c101904 */
[----:B------:R-:W-:Y:S05]  /*0130*/  EXIT ;  /* 0x000000000000794d */ /* 0x000fea0003800000 */
.L_x_0:
[----:B------:R-:W-:-:S00]  /*0140*/  BRA `(.L_x_0) ;  /* 0xfffffffc00fc7947 */ /* 0x000fc0000383ffff */
[----:B------:R-:W-:-:S00]  /*0150*/  NOP ;  /* 0x0000000000007918 */ /* 0x000fc00000000000 */
        /* <DEDUP_REMOVED lines=10> */
.L_x_1:


//--------------------- .nv.shared.reserved.0     --------------------------
	.section	.nv.shared.reserved.0,"aw",@nobits
	.weak		__nv_reservedSMEM_offset_0_alias
	.size		__nv_reservedSMEM_offset_0_alias, 0, 64
	.other		__nv_reservedSMEM_offset_0_alias,@"STO_CUDA_RESERVED_SHARED STV_DEFAULT"
__nv_reservedSMEM_offset_0_alias:
	.zero		0
	.zero		64


//--------------------- .nv.constant0._Z14sumArraysOnGpuPfS_S_i --------------------------
	.section	.nv.constant0._Z14sumArraysOnGpuPfS_S_i,"a",@progbits
	.sectionflags	@""
	.align	4
.nv.constant0._Z14sumArraysOnGpuPfS_S_i:
	.zero		924


//--------------------- SYMBOLS --------------------------

	.type		.nv.reservedSmem.offset0,@object
	.size		.nv.reservedSmem.offset0,0x4
